	.headerflags	@"EF_CUDA_TEXMODE_UNIFIED EF_CUDA_64BIT_ADDRESS EF_CUDA_ACCELERATORS EF_CUDA_SM90 EF_CUDA_VIRTUAL_SM(EF_CUDA_SM90)"
	.elftype	@"ET_EXEC"


//--------------------- .nv.info                  --------------------------
	.section	.nv.info,"",@"SHT_CUDA_INFO"
	.align	4


	//----- nvinfo : EIATTR_REGCOUNT
	.align		4
        /*0000*/ 	.byte	0x04, 0x2f
        /*0002*/ 	.short	(.L_1 - .L_0)
	.align		4
.L_0:
        /*0004*/ 	.word	index@(triton_poi_fused_max_pool2d_with_indices_8)
        /*0008*/ 	.word	0x00000017


	//----- nvinfo : EIATTR_MIN_STACK_SIZE
	.align		4
.L_1:
        /*000c*/ 	.byte	0x04, 0x12
        /*000e*/ 	.short	(.L_3 - .L_2)
	.align		4
.L_2:
        /*0010*/ 	.word	index@(triton_poi_fused_max_pool2d_with_indices_8)
        /*0014*/ 	.word	0x00000000


	//----- nvinfo : EIATTR_FRAME_SIZE
	.align		4
.L_3:
        /*0018*/ 	.byte	0x04, 0x11
        /*001a*/ 	.short	(.L_5 - .L_4)
	.align		4
.L_4:
        /*001c*/ 	.word	index@(triton_poi_fused_max_pool2d_with_indices_8)
        /*0020*/ 	.word	0x00000000


	//----- nvinfo : EIATTR_MIN_STACK_SIZE
	.align		4
.L_5:
        /*0024*/ 	.byte	0x04, 0x12
        /*0026*/ 	.short	(.L_7 - .L_6)
	.align		4
.L_6:
        /*0028*/ 	.word	index@(triton_poi_fused_max_pool2d_with_indices_8)
        /*002c*/ 	.word	0x00000000
.L_7:


//--------------------- .nv.info.triton_poi_fused_max_pool2d_with_indices_8 --------------------------
	.section	.nv.info.triton_poi_fused_max_pool2d_with_indices_8,"",@"SHT_CUDA_INFO"
	.sectionflags	@""
	.align	4


	//----- nvinfo : EIATTR_CUDA_API_VERSION
	.align		4
        /*0000*/ 	.byte	0x04, 0x37
        /*0002*/ 	.short	(.L_9 - .L_8)
.L_8:
        /*0004*/ 	.word	0x0000007c


	//----- nvinfo : EIATTR_KPARAM_INFO
	.align		4
.L_9:
        /*0008*/ 	.byte	0x04, 0x17
        /*000a*/ 	.short	(.L_11 - .L_10)
.L_10:
        /*000c*/ 	.word	0x00000000
        /*0010*/ 	.short	0x0003
        /*0012*/ 	.short	0x0018
        /*0014*/ 	.byte	0x00, 0xf0, 0x11, 0x00


	//----- nvinfo : EIATTR_KPARAM_INFO
	.align		4
.L_11:
        /*0018*/ 	.byte	0x04, 0x17
        /*001a*/ 	.short	(.L_13 - .L_12)
.L_12:
        /*001c*/ 	.word	0x00000000
        /*0020*/ 	.short	0x0002
        /*0022*/ 	.short	0x0010
        /*0024*/ 	.byte	0x00, 0xf4, 0x21, 0x00


	//----- nvinfo : EIATTR_KPARAM_INFO
	.align		4
.L_13:
        /*0028*/ 	.byte	0x04, 0x17
        /*002a*/ 	.short	(.L_15 - .L_14)
.L_14:
        /*002c*/ 	.word	0x00000000
        /*0030*/ 	.short	0x0001
        /*0032*/ 	.short	0x0008
        /*0034*/ 	.byte	0x00, 0xf4, 0x21, 0x00


	//----- nvinfo : EIATTR_KPARAM_INFO
	.align		4
.L_15:
        /*0038*/ 	.byte	0x04, 0x17
        /*003a*/ 	.short	(.L_17 - .L_16)
.L_16:
        /*003c*/ 	.word	0x00000000
        /*0040*/ 	.short	0x0000
        /*0042*/ 	.short	0x0000
        /*0044*/ 	.byte	0x00, 0xf4, 0x21, 0x00


	//----- nvinfo : EIATTR_SPARSE_MMA_MASK
	.align		4
.L_17:
        /*0048*/ 	.byte	0x03, 0x50
        /*004a*/ 	.short	0x0000


	//----- nvinfo : EIATTR_MAXREG_COUNT
	.align		4
        /*004c*/ 	.byte	0x03, 0x1b
        /*004e*/ 	.short	0x00ff


	//----- nvinfo : EIATTR_EXIT_INSTR_OFFSETS
	.align		4
        /*0050*/ 	.byte	0x04, 0x1c
        /*0052*/ 	.short	(.L_19 - .L_18)


	//   ....[0]....
.L_18:
        /*0054*/ 	.word	0x000004e0


	//   ....[1]....
        /*0058*/ 	.word	0x00000500


	//----- nvinfo : EIATTR_REQNTID
	.align		4
.L_19:
        /*005c*/ 	.byte	0x04, 0x10
        /*005e*/ 	.short	(.L_21 - .L_20)
.L_20:
        /*0060*/ 	.word	0x00000080
        /*0064*/ 	.word	0x00000001
        /*0068*/ 	.word	0x00000001


	//----- nvinfo : EIATTR_CBANK_PARAM_SIZE
	.align		4
.L_21:
        /*006c*/ 	.byte	0x03, 0x19
        /*006e*/ 	.short	0x001c


	//----- nvinfo : EIATTR_PARAM_CBANK
	.align		4
        /*0070*/ 	.byte	0x04, 0x0a
        /*0072*/ 	.short	(.L_23 - .L_22)
	.align		4
.L_22:
        /*0074*/ 	.word	index@(.nv.constant0.triton_poi_fused_max_pool2d_with_indices_8)
        /*0078*/ 	.short	0x0210
        /*007a*/ 	.short	0x001c


	//----- nvinfo : EIATTR_SW_WAR
	.align		4
.L_23:
        /*007c*/ 	.byte	0x04, 0x36
        /*007e*/ 	.short	(.L_25 - .L_24)
.L_24:
        /*0080*/ 	.word	0x00000008
.L_25:


//--------------------- .nv.callgraph             --------------------------
	.section	.nv.callgraph,"",@"SHT_CUDA_CALLGRAPH"
	.align	4
	.sectionentsize	8
	.align		4
        /*0000*/ 	.word	0x00000000
	.align		4
        /*0004*/ 	.word	0xffffffff
	.align		4
        /*0008*/ 	.word	0x00000000
	.align		4
        /*000c*/ 	.word	0xfffffffe
	.align		4
        /*0010*/ 	.word	0x00000000
	.align		4
        /*0014*/ 	.word	0xfffffffd
	.align		4
        /*0018*/ 	.word	0x00000000
	.align		4
        /*001c*/ 	.word	0xfffffffc


//--------------------- .text.triton_poi_fused_max_pool2d_with_indices_8 --------------------------
	.section	.text.triton_poi_fused_max_pool2d_with_indices_8,"ax",@progbits
	.align	128
        .global         triton_poi_fused_max_pool2d_with_indices_8
        .type           triton_poi_fused_max_pool2d_with_indices_8,@function
        .size           triton_poi_fused_max_pool2d_with_indices_8,(.L_x_1 - triton_poi_fused_max_pool2d_with_indices_8)
        .other          triton_poi_fused_max_pool2d_with_indices_8,@"STO_CUDA_ENTRY STV_DEFAULT"
triton_poi_fused_max_pool2d_with_indices_8:
.text.triton_poi_fused_max_pool2d_with_indices_8:
[----:B------:R-:W0:Y:S02]  /*0000*/  LDC R1, c[0x0][0x28] ;  /* 0x00000a00ff017b82 */ /* 0x000e240000000800 */
[----:B------:R-:W1:Y:S01]  /*0010*/  S2R R0, SR_TID.X ;  /* 0x0000000000007919 */ /* 0x000e620000002100 */
[----:B------:R-:W-:Y:S01]  /*0020*/  ULDC.64 UR4, c[0x0][0x208] ;  /* 0x0000820000047ab9 */ /* 0x000fe20000000a00 */
[----:B------:R-:W2:Y:S01]  /*0030*/  S2R R3, SR_CTAID.X ;  /* 0x0000000000037919 */ /* 0x000ea20000002500 */
[----:B------:R-:W-:Y:S01]  /*0040*/  CS2R R18, SRZ ;  /* 0x0000000000127805 */ /* 0x000fe2000001ff00 */
[----:B------:R-:W-:Y:S01]  /*0050*/  IMAD.MOV.U32 R20, RZ, RZ, RZ ;  /* 0x000000ffff147224 */ /* 0x000fe200078e00ff */
[----:B------:R-:W-:Y:S01]  /*0060*/  ULDC.64 UR6, c[0x0][0x220] ;  /* 0x0000880000067ab9 */ /* 0x000fe20000000a00 */
[----:B-1----:R-:W-:Y:S01]  /*0070*/  IMAD.SHL.U32 R0, R0, 0x2, RZ ;  /* 0x0000000200007824 */ /* 0x002fe200078e00ff */
[----:B--2---:R-:W-:-:S04]  /*0080*/  SHF.R.S32.HI R7, RZ, 0x17, R3 ;  /* 0x00000017ff077819 */ /* 0x004fc80000011403 */
[----:B------:R-:W-:Y:S02]  /*0090*/  LOP3.LUT R0, R0, 0xfe, RZ, 0xc0, !PT ;  /* 0x000000fe00007812 */ /* 0x000fe400078ec0ff */
[----:B------:R-:W-:-:S03]  /*00a0*/  SGXT R7, R7, 0x1 ;  /* 0x000000010707781a */ /* 0x000fc60000000200 */
[----:B------:R-:W-:Y:S02]  /*00b0*/  IMAD R0, R3, 0x100, R0 ;  /* 0x0000010003007824 */ /* 0x000fe400078e0200 */
[----:B------:R-:W1:Y:S02]  /*00c0*/  LDC.64 R2, c[0x0][0x210] ;  /* 0x00008400ff027b82 */ /* 0x000e640000000a00 */
[C---:B------:R-:W-:Y:S01]  /*00d0*/  VIADD R4, R0.reuse, 0x1 ;  /* 0x0000000100047836 */ /* 0x040fe20000000000 */
[----:B------:R-:W-:Y:S02]  /*00e0*/  SHF.R.S32.HI R5, RZ, 0x1f, R0 ;  /* 0x0000001fff057819 */ /* 0x000fe40000011400 */
[----:B------:R-:W-:Y:S02]  /*00f0*/  ISETP.GE.AND P0, PT, R0, 0x400, PT ;  /* 0x000004000000780c */ /* 0x000fe40003f06270 */
[----:B------:R-:W-:Y:S02]  /*0100*/  LEA.HI R5, R5, R0, RZ, 0x3 ;  /* 0x0000000005057211 */ /* 0x000fe400078f18ff */
[----:B------:R-:W-:-:S03]  /*0110*/  LEA.HI R7, R7, R4, RZ, 0x3 ;  /* 0x0000000407077211 */ /* 0x000fc600078f18ff */
[----:B------:R-:W-:Y:S01]  /*0120*/  IMAD.SHL.U32 R6, R5, 0x4, RZ ;  /* 0x0000000405067824 */ /* 0x000fe200078e00ff */
[----:B------:R-:W-:Y:S02]  /*0130*/  LOP3.LUT R7, R7, 0x7ffffff8, RZ, 0xc0, !PT ;  /* 0x7ffffff807077812 */ /* 0x000fe400078ec0ff */
[----:B------:R-:W-:Y:S02]  /*0140*/  LOP3.LUT R5, R5, 0x7ffffff8, RZ, 0xc0, !PT ;  /* 0x7ffffff805057812 */ /* 0x000fe400078ec0ff */
[----:B------:R-:W-:Y:S01]  /*0150*/  LOP3.LUT R9, R6, 0xffffffe0, RZ, 0xc0, !PT ;  /* 0xffffffe006097812 */ /* 0x000fe200078ec0ff */
[----:B------:R-:W-:Y:S02]  /*0160*/  IMAD.IADD R7, R4, 0x1, -R7 ;  /* 0x0000000104077824 */ /* 0x000fe400078e0a07 */
[----:B------:R-:W-:Y:S02]  /*0170*/  IMAD.IADD R8, R0, 0x1, -R5 ;  /* 0x0000000100087824 */ /* 0x000fe400078e0a05 */
[--C-:B------:R-:W-:Y:S01]  /*0180*/  IMAD R17, R7, 0x2, R9.reuse ;  /* 0x0000000207117824 */ /* 0x100fe200078e0209 */
[----:B------:R-:W-:Y:S01]  /*0190*/  CS2R R6, SRZ ;  /* 0x0000000000067805 */ /* 0x000fe2000001ff00 */
[----:B------:R-:W-:-:S02]  /*01a0*/  IMAD R9, R8, 0x2, R9 ;  /* 0x0000000208097824 */ /* 0x000fc400078e0209 */
[----:B-1----:R-:W-:-:S04]  /*01b0*/  IMAD.WIDE R4, R17, 0x4, R2 ;  /* 0x0000000411047825 */ /* 0x002fc800078e0202 */
[----:B------:R-:W-:Y:S01]  /*01c0*/  VIADD R15, R17, 0x10 ;  /* 0x00000010110f7836 */ /* 0x000fe20000000000 */
[----:B------:R-:W2:Y:S01]  /*01d0*/  @!P0 LDG.E.EL R6, desc[UR4][R4.64] ;  /* 0x0000000404068981 */ /* 0x000ea2000c2e1900 */
[----:B------:R-:W-:-:S03]  /*01e0*/  IMAD.WIDE R10, R9, 0x4, R2 ;  /* 0x00000004090a7825 */ /* 0x000fc600078e0202 */
[----:B------:R1:W2:Y:S01]  /*01f0*/  @!P0 LDG.E.EL R7, desc[UR4][R4.64+0x4] ;  /* 0x0000040404078981 */ /* 0x0002a2000c2e1900 */
[----:B------:R-:W-:Y:S02]  /*0200*/  IMAD.MOV.U32 R8, RZ, RZ, RZ ;  /* 0x000000ffff087224 */ /* 0x000fe400078e00ff */
[--C-:B------:R-:W-:Y:S01]  /*0210*/  IMAD.WIDE R14, R15, 0x4, R2.reuse ;  /* 0x000000040f0e7825 */ /* 0x100fe200078e0202 */
[----:B------:R-:W3:Y:S03]  /*0220*/  @!P0 LDG.E.EL R18, desc[UR4][R10.64] ;  /* 0x000000040a128981 */ /* 0x000ee6000c2e1900 */
[----:B------:R-:W-:Y:S01]  /*0230*/  VIADD R13, R9, 0x10 ;  /* 0x00000010090d7836 */ /* 0x000fe20000000000 */
[----:B------:R-:W3:Y:S03]  /*0240*/  @!P0 LDG.E.EL R20, desc[UR4][R10.64+0x4] ;  /* 0x000004040a148981 */ /* 0x000ee6000c2e1900 */
[----:B------:R-:W-:Y:S01]  /*0250*/  IMAD.WIDE R12, R13, 0x4, R2 ;  /* 0x000000040d0c7825 */ /* 0x000fe200078e0202 */
[----:B------:R-:W4:Y:S03]  /*0260*/  @!P0 LDG.E.EL R8, desc[UR4][R14.64] ;  /* 0x000000040e088981 */ /* 0x000f26000c2e1900 */
[----:B------:R-:W-:Y:S01]  /*0270*/  VIADD R9, R9, 0x11 ;  /* 0x0000001109097836 */ /* 0x000fe20000000000 */
[----:B------:R-:W5:Y:S01]  /*0280*/  @!P0 LDG.E.EL R19, desc[UR4][R12.64] ;  /* 0x000000040c138981 */ /* 0x000f62000c2e1900 */
[----:B-1----:R-:W-:-:S02]  /*0290*/  IMAD.MOV.U32 R4, RZ, RZ, RZ ;  /* 0x000000ffff047224 */ /* 0x002fc400078e00ff */
[----:B------:R-:W-:Y:S02]  /*02a0*/  VIADD R5, R17, 0x11 ;  /* 0x0000001111057836 */ /* 0x000fe40000000000 */
[----:B------:R-:W-:-:S04]  /*02b0*/  IMAD.WIDE R16, R9, 0x4, R2 ;  /* 0x0000000409107825 */ /* 0x000fc800078e0202 */
[----:B------:R-:W-:Y:S01]  /*02c0*/  IMAD.WIDE R2, R5, 0x4, R2 ;  /* 0x0000000405027825 */ /* 0x000fe200078e0202 */
[----:B------:R-:W5:Y:S03]  /*02d0*/  @!P0 LDG.E.EL R4, desc[UR4][R16.64] ;  /* 0x0000000410048981 */ /* 0x000f66000c2e1900 */
[----:B------:R-:W-:-:S06]  /*02e0*/  IMAD.MOV.U32 R5, RZ, RZ, RZ ;  /* 0x000000ffff057224 */ /* 0x000fcc00078e00ff */
[----:B------:R1:W5:Y:S02]  /*02f0*/  @!P0 LDG.E.EL R5, desc[UR4][R2.64] ;  /* 0x0000000402058981 */ /* 0x000364000c2e1900 */
[----:B-1----:R-:W1:Y:S02]  /*0300*/  LDC.64 R2, c[0x0][0x218] ;  /* 0x00008600ff027b82 */ /* 0x002e640000000a00 */
[----:B-1----:R-:W-:Y:S01]  /*0310*/  IMAD.WIDE R2, R0, 0x4, R2 ;  /* 0x0000000400027825 */ /* 0x002fe200078e0202 */
[C---:B--2---:R-:W-:Y:S02]  /*0320*/  FSETP.GT.AND P4, PT, R7.reuse, R6, PT ;  /* 0x000000060700720b */ /* 0x044fe40003f84000 */
[----:B------:R-:W-:Y:S02]  /*0330*/  FSETP.NAN.AND P2, PT, R7, R7, PT ;  /* 0x000000070700720b */ /* 0x000fe40003f48000 */
[----:B---3--:R-:W-:Y:S02]  /*0340*/  FSETP.GT.AND P5, PT, R20, R18, PT ;  /* 0x000000121400720b */ /* 0x008fe40003fa4000 */
[----:B----4-:R-:W-:-:S07]  /*0350*/  FSETP.NAN.AND P1, PT, R8, R8, PT ;  /* 0x000000080800720b */ /* 0x010fce0003f28000 */
[----:B------:R-:W-:Y:S02]  /*0360*/  @!P4 SEL R7, R7, R6, P2 ;  /* 0x000000060707c207 */ /* 0x000fe40001000000 */
[----:B-----5:R-:W-:Y:S02]  /*0370*/  FSETP.NAN.AND P6, PT, R19, R19, PT ;  /* 0x000000131300720b */ /* 0x020fe40003fc8000 */
[C---:B------:R-:W-:Y:S02]  /*0380*/  FSETP.NAN.AND P2, PT, R20.reuse, R20, PT ;  /* 0x000000141400720b */ /* 0x040fe40003f48000 */
[----:B------:R-:W-:Y:S02]  /*0390*/  FSETP.GEU.AND P3, PT, R7, R8, PT ;  /* 0x000000080700720b */ /* 0x000fe40003f6e000 */
[----:B------:R-:W-:Y:S02]  /*03a0*/  @!P5 SEL R20, R20, R18, P2 ;  /* 0x000000121414d207 */ /* 0x000fe40001000000 */
[----:B------:R-:W-:-:S02]  /*03b0*/  @!P1 SEL R8, R8, R7, !P3 ;  /* 0x0000000708089207 */ /* 0x000fc40005800000 */
[----:B------:R-:W-:Y:S02]  /*03c0*/  FSETP.NAN.AND P1, PT, R4, R4, PT ;  /* 0x000000040400720b */ /* 0x000fe40003f28000 */
[----:B------:R-:W-:-:S04]  /*03d0*/  FSETP.GEU.AND P2, PT, R20, R19, PT ;  /* 0x000000131400720b */ /* 0x000fc80003f4e000 */
[----:B------:R-:W-:Y:S02]  /*03e0*/  @!P6 SEL R19, R19, R20, !P2 ;  /* 0x000000141313e207 */ /* 0x000fe40005000000 */
[----:B------:R-:W-:Y:S02]  /*03f0*/  FSETP.NAN.AND P6, PT, R5, R5, PT ;  /* 0x000000050500720b */ /* 0x000fe40003fc8000 */
[----:B------:R-:W-:Y:S02]  /*0400*/  SEL R6, RZ, 0x1, !P5 ;  /* 0x00000001ff067807 */ /* 0x000fe40006800000 */
[----:B------:R-:W-:Y:S02]  /*0410*/  FSETP.GEU.AND P5, PT, R19, R4, PT ;  /* 0x000000041300720b */ /* 0x000fe40003fae000 */
[----:B------:R-:W-:Y:S02]  /*0420*/  SEL R7, RZ, 0x1, !P4 ;  /* 0x00000001ff077807 */ /* 0x000fe40006000000 */
[----:B------:R-:W-:-:S02]  /*0430*/  @!P1 SEL R4, R4, R19, !P5 ;  /* 0x0000001304049207 */ /* 0x000fc40006800000 */
[----:B------:R-:W-:Y:S02]  /*0440*/  FSETP.GEU.AND P1, PT, R8, R5, PT ;  /* 0x000000050800720b */ /* 0x000fe40003f2e000 */
[----:B------:R-:W-:Y:S02]  /*0450*/  SEL R9, R6, 0x2, P2 ;  /* 0x0000000206097807 */ /* 0x000fe40001000000 */
[----:B------:R-:W-:Y:S02]  /*0460*/  SEL R7, R7, 0x2, P3 ;  /* 0x0000000207077807 */ /* 0x000fe40001800000 */
[----:B------:R-:W-:Y:S02]  /*0470*/  @!P6 SEL R5, R5, R8, !P1 ;  /* 0x000000080505e207 */ /* 0x000fe40004800000 */
[----:B------:R-:W-:Y:S02]  /*0480*/  IADD3 R6, P2, R0, UR6, RZ ;  /* 0x0000000600067c10 */ /* 0x000fe4000ff5e0ff */
[----:B------:R-:W-:-:S02]  /*0490*/  SEL R9, R9, 0x3, P5 ;  /* 0x0000000309097807 */ /* 0x000fc40002800000 */
[----:B------:R-:W-:Y:S01]  /*04a0*/  SEL R8, R7, 0x3, P1 ;  /* 0x0000000307087807 */ /* 0x000fe20000800000 */
[----:B------:R1:W-:Y:S01]  /*04b0*/  @!P0 STG.E.64 desc[UR4][R2.64], R4 ;  /* 0x0000000402008986 */ /* 0x0003e2000c101b04 */
[----:B------:R-:W-:-:S03]  /*04c0*/  LEA.HI.X.SX32 R7, R0, UR7, 0x1, P2 ;  /* 0x0000000700077c11 */ /* 0x000fc600090f0eff */
[----:B------:R-:W-:Y:S01]  /*04d0*/  IMAD R9, R8, 0x100, R9 ;  /* 0x0000010008097824 */ /* 0x000fe200078e0209 */
[----:B------:R-:W-:Y:S06]  /*04e0*/  @P0 EXIT ;  /* 0x000000000000094d */ /* 0x000fec0003800000 */
[----:B------:R-:W-:Y:S01]  /*04f0*/  STG.E.U16 desc[UR4][R6.64], R9 ;  /* 0x0000000906007986 */ /* 0x000fe2000c101504 */
[----:B------:R-:W-:Y:S05]  /*0500*/  EXIT ;  /* 0x000000000000794d */ /* 0x000fea0003800000 */
.L_x_0:
[----:B------:R-:W-:-:S00]  /*0510*/  BRA `(.L_x_0) ;  /* 0xfffffffc00fc7947 */ /* 0x000fc0000383ffff */
[----:B------:R-:W-:-:S00]  /*0520*/  NOP ;  /* 0x0000000000007918 */ /* 0x000fc00000000000 */
        /* <DEDUP_REMOVED lines=13> */
.L_x_1:


//--------------------- .nv.constant0.triton_poi_fused_max_pool2d_with_indices_8 --------------------------
	.section	.nv.constant0.triton_poi_fused_max_pool2d_with_indices_8,"a",@progbits
	.sectionflags	@""
	.align	4
.nv.constant0.triton_poi_fused_max_pool2d_with_indices_8:
	.zero		556
